//
// Generated by NVIDIA NVVM Compiler
//
// Compiler Build ID: CL-32267302
// Cuda compilation tools, release 12.0, V12.0.140
// Based on NVVM 7.0.1
//

.version 8.0
.target sm_52
.address_size 64

	// .globl	addEBEProductKernel

.visible .entry addEBEProductKernel(
	.param .u32 addEBEProductKernel_param_0,
	.param .u64 addEBEProductKernel_param_1,
	.param .u64 addEBEProductKernel_param_2,
	.param .u32 addEBEProductKernel_param_3,
	.param .u32 addEBEProductKernel_param_4,
	.param .u64 addEBEProductKernel_param_5,
	.param .u64 addEBEProductKernel_param_6,
	.param .u32 addEBEProductKernel_param_7,
	.param .u32 addEBEProductKernel_param_8,
	.param .u64 addEBEProductKernel_param_9,
	.param .u64 addEBEProductKernel_param_10,
	.param .u32 addEBEProductKernel_param_11,
	.param .u32 addEBEProductKernel_param_12,
	.param .u64 addEBEProductKernel_param_13,
	.param .f64 addEBEProductKernel_param_14,
	.param .f64 addEBEProductKernel_param_15
)
{
	.reg .pred 	%p<2>;
	.reg .b32 	%r<34>;
	.reg .f64 	%fd<9>;
	.reg .b64 	%rd<39>;


	ld.param.u32 	%r8, [addEBEProductKernel_param_0];
	ld.param.u64 	%rd1, [addEBEProductKernel_param_1];
	ld.param.u64 	%rd2, [addEBEProductKernel_param_2];
	ld.param.u32 	%r2, [addEBEProductKernel_param_3];
	ld.param.u32 	%r3, [addEBEProductKernel_param_4];
	ld.param.u64 	%rd3, [addEBEProductKernel_param_5];
	ld.param.u64 	%rd4, [addEBEProductKernel_param_6];
	ld.param.u32 	%r4, [addEBEProductKernel_param_7];
	ld.param.u32 	%r5, [addEBEProductKernel_param_8];
	ld.param.u64 	%rd5, [addEBEProductKernel_param_9];
	ld.param.u64 	%rd6, [addEBEProductKernel_param_10];
	ld.param.u32 	%r6, [addEBEProductKernel_param_11];
	ld.param.u32 	%r7, [addEBEProductKernel_param_12];
	ld.param.u64 	%rd7, [addEBEProductKernel_param_13];
	ld.param.f64 	%fd1, [addEBEProductKernel_param_14];
	ld.param.f64 	%fd2, [addEBEProductKernel_param_15];
	mov.u32 	%r9, %ntid.x;
	mov.u32 	%r10, %ctaid.x;
	mov.u32 	%r11, %tid.x;
	mad.lo.s32 	%r1, %r10, %r9, %r11;
	setp.ge.s32 	%p1, %r1, %r8;
	@%p1 bra 	$L__BB0_2;

	cvta.to.global.u64 	%rd8, %rd1;
	cvta.to.global.u64 	%rd9, %rd7;
	ld.global.u32 	%r12, [%rd9+20];
	div.s32 	%r13, %r1, %r12;
	mul.lo.s32 	%r14, %r13, %r12;
	sub.s32 	%r15, %r1, %r14;
	ld.global.u32 	%r16, [%rd9+16];
	div.s32 	%r17, %r15, %r16;
	rem.s32 	%r18, %r1, %r16;
	ld.global.u32 	%r19, [%rd9];
	div.s32 	%r20, %r18, %r19;
	rem.s32 	%r21, %r1, %r19;
	mad.lo.s32 	%r22, %r13, %r3, %r17;
	mul.wide.s32 	%rd10, %r22, 8;
	add.s64 	%rd11, %rd8, %rd10;
	ld.global.u64 	%rd12, [%rd11];
	cvta.to.global.u64 	%rd13, %rd12;
	mad.lo.s32 	%r23, %r13, %r2, %r17;
	cvta.to.global.u64 	%rd14, %rd2;
	mul.wide.s32 	%rd15, %r23, 4;
	add.s64 	%rd16, %rd14, %rd15;
	ld.global.u32 	%r24, [%rd16];
	mad.lo.s32 	%r25, %r24, %r20, %r21;
	mul.wide.s32 	%rd17, %r25, 8;
	add.s64 	%rd18, %rd13, %rd17;
	ld.global.f64 	%fd3, [%rd18];
	mad.lo.s32 	%r26, %r13, %r5, %r17;
	cvta.to.global.u64 	%rd19, %rd3;
	mul.wide.s32 	%rd20, %r26, 8;
	add.s64 	%rd21, %rd19, %rd20;
	ld.global.u64 	%rd22, [%rd21];
	cvta.to.global.u64 	%rd23, %rd22;
	mad.lo.s32 	%r27, %r13, %r4, %r17;
	cvta.to.global.u64 	%rd24, %rd4;
	mul.wide.s32 	%rd25, %r27, 4;
	add.s64 	%rd26, %rd24, %rd25;
	ld.global.u32 	%r28, [%rd26];
	mad.lo.s32 	%r29, %r28, %r20, %r21;
	mul.wide.s32 	%rd27, %r29, 8;
	add.s64 	%rd28, %rd23, %rd27;
	ld.global.f64 	%fd4, [%rd28];
	mul.f64 	%fd5, %fd4, %fd1;
	mad.lo.s32 	%r30, %r13, %r7, %r17;
	cvta.to.global.u64 	%rd29, %rd5;
	mul.wide.s32 	%rd30, %r30, 8;
	add.s64 	%rd31, %rd29, %rd30;
	ld.global.u64 	%rd32, [%rd31];
	cvta.to.global.u64 	%rd33, %rd32;
	mad.lo.s32 	%r31, %r13, %r6, %r17;
	cvta.to.global.u64 	%rd34, %rd6;
	mul.wide.s32 	%rd35, %r31, 4;
	add.s64 	%rd36, %rd34, %rd35;
	ld.global.u32 	%r32, [%rd36];
	mad.lo.s32 	%r33, %r32, %r20, %r21;
	mul.wide.s32 	%rd37, %r33, 8;
	add.s64 	%rd38, %rd33, %rd37;
	ld.global.f64 	%fd6, [%rd38];
	mul.f64 	%fd7, %fd5, %fd6;
	fma.rn.f64 	%fd8, %fd3, %fd2, %fd7;
	st.global.f64 	[%rd18], %fd8;

$L__BB0_2:
	ret;

}



// ===== COMPILED SASS (sm_100) =====

	.target	sm_100

	.elftype	@"ET_EXEC"


//--------------------- .note.nv.tkinfo           --------------------------
	.section	.note.nv.tkinfo,"",@"SHT_NOTE"
	.sectionflags	@"SHF_NOTE_NV_TKINFO"
	.tkinfo
        /*0018*/ 	.word	0x00000002
        /*0030*/ 	.string	""
        /*0030*/ 	.string	"ptxas"
        /*0030*/ 	.string	"Cuda compilation tools, release 13.0, V13.0.88"
        /*0030*/ 	.string	"Build cuda_13.0.r13.0/compiler.36424714_0"
        /*0030*/ 	.string	"-arch sm_100 "



//--------------------- .note.nv.cuinfo           --------------------------
	.section	.note.nv.cuinfo,"",@"SHT_NOTE"
	.sectionflags	@"SHF_NOTE_NV_CUINFO"
        /*0018*/ 	.short	0x0002
        /*001a*/ 	.short	0x0034
        /*001c*/ 	.short	0x0082
	.zero		2


//--------------------- .nv.info                  --------------------------
	.section	.nv.info,"",@"SHT_CUDA_INFO"
	.align	4


	//----- nvinfo : EIATTR_REGCOUNT
	.align		4
        /*0000*/ 	.byte	0x04, 0x2f
        /*0002*/ 	.short	(.L_1 - .L_0)
	.align		4
.L_0:
        /*0004*/ 	.word	index@(addEBEProductKernel)
        /*0008*/ 	.word	0x0000001c


	//----- nvinfo : EIATTR_FRAME_SIZE
	.align		4
.L_1:
        /*000c*/ 	.byte	0x04, 0x11
        /*000e*/ 	.short	(.L_3 - .L_2)
	.align		4
.L_2:
        /*0010*/ 	.word	index@(addEBEProductKernel)
        /*0014*/ 	.word	0x00000000


	//----- nvinfo : EIATTR_MIN_STACK_SIZE
	.align		4
.L_3:
        /*0018*/ 	.byte	0x04, 0x12
        /*001a*/ 	.short	(.L_5 - .L_4)
	.align		4
.L_4:
        /*001c*/ 	.word	index@(addEBEProductKernel)
        /*0020*/ 	.word	0x00000000
.L_5:


//--------------------- .nv.compat                --------------------------
	.section	.nv.compat,"",@"SHT_CUDA_COMPAT_INFO"
	.align	4
        /*0000*/ 	.byte	0x02, 0x09, 0x00, 0x00, 0x02, 0x02, 0x01, 0x00, 0x02, 0x05, 0x05, 0x00, 0x03, 0x07, 0x01, 0x01
        /*0010*/ 	.byte	0x02, 0x03, 0x00, 0x00, 0x02, 0x06, 0x01, 0x00, 0x04, 0x0b, 0x08, 0x00, 0x01, 0x00, 0x00, 0x00
        /*0020*/ 	.byte	0x00, 0x00, 0x00, 0x00


//--------------------- .nv.info.addEBEProductKernel --------------------------
	.section	.nv.info.addEBEProductKernel,"",@"SHT_CUDA_INFO"
	.sectionflags	@""
	.align	4


	//----- nvinfo : EIATTR_CUDA_API_VERSION
	.align		4
        /*0000*/ 	.byte	0x04, 0x37
        /*0002*/ 	.short	(.L_7 - .L_6)
.L_6:
        /*0004*/ 	.word	0x00000082


	//----- nvinfo : EIATTR_KPARAM_INFO
	.align		4
.L_7:
        /*0008*/ 	.byte	0x04, 0x17
        /*000a*/ 	.short	(.L_9 - .L_8)
.L_8:
        /*000c*/ 	.word	0x00000000
        /*0010*/ 	.short	0x000f
        /*0012*/ 	.short	0x0060
        /*0014*/ 	.byte	0x00, 0xf0, 0x21, 0x00


	//----- nvinfo : EIATTR_KPARAM_INFO
	.align		4
.L_9:
        /*0018*/ 	.byte	0x04, 0x17
        /*001a*/ 	.short	(.L_11 - .L_10)
.L_10:
        /*001c*/ 	.word	0x00000000
        /*0020*/ 	.short	0x000e
        /*0022*/ 	.short	0x0058
        /*0024*/ 	.byte	0x00, 0xf0, 0x21, 0x00


	//----- nvinfo : EIATTR_KPARAM_INFO
	.align		4
.L_11:
        /*0028*/ 	.byte	0x04, 0x17
        /*002a*/ 	.short	(.L_13 - .L_12)
.L_12:
        /*002c*/ 	.word	0x00000000
        /*0030*/ 	.short	0x000d
        /*0032*/ 	.short	0x0050
        /*0034*/ 	.byte	0x00, 0xf0, 0x21, 0x00


	//----- nvinfo : EIATTR_KPARAM_INFO
	.align		4
.L_13:
        /*0038*/ 	.byte	0x04, 0x17
        /*003a*/ 	.short	(.L_15 - .L_14)
.L_14:
        /*003c*/ 	.word	0x00000000
        /*0040*/ 	.short	0x000c
        /*0042*/ 	.short	0x004c
        /*0044*/ 	.byte	0x00, 0xf0, 0x11, 0x00


	//----- nvinfo : EIATTR_KPARAM_INFO
	.align		4
.L_15:
        /*0048*/ 	.byte	0x04, 0x17
        /*004a*/ 	.short	(.L_17 - .L_16)
.L_16:
        /*004c*/ 	.word	0x00000000
        /*0050*/ 	.short	0x000b
        /*0052*/ 	.short	0x0048
        /*0054*/ 	.byte	0x00, 0xf0, 0x11, 0x00


	//----- nvinfo : EIATTR_KPARAM_INFO
	.align		4
.L_17:
        /*0058*/ 	.byte	0x04, 0x17
        /*005a*/ 	.short	(.L_19 - .L_18)
.L_18:
        /*005c*/ 	.word	0x00000000
        /*0060*/ 	.short	0x000a
        /*0062*/ 	.short	0x0040
        /*0064*/ 	.byte	0x00, 0xf0, 0x21, 0x00


	//----- nvinfo : EIATTR_KPARAM_INFO
	.align		4
.L_19:
        /*0068*/ 	.byte	0x04, 0x17
        /*006a*/ 	.short	(.L_21 - .L_20)
.L_20:
        /*006c*/ 	.word	0x00000000
        /*0070*/ 	.short	0x0009
        /*0072*/ 	.short	0x0038
        /*0074*/ 	.byte	0x00, 0xf0, 0x21, 0x00


	//----- nvinfo : EIATTR_KPARAM_INFO
	.align		4
.L_21:
        /*0078*/ 	.byte	0x04, 0x17
        /*007a*/ 	.short	(.L_23 - .L_22)
.L_22:
        /*007c*/ 	.word	0x00000000
        /*0080*/ 	.short	0x0008
        /*0082*/ 	.short	0x0034
        /*0084*/ 	.byte	0x00, 0xf0, 0x11, 0x00


	//----- nvinfo : EIATTR_KPARAM_INFO
	.align		4
.L_23:
        /*0088*/ 	.byte	0x04, 0x17
        /*008a*/ 	.short	(.L_25 - .L_24)
.L_24:
        /*008c*/ 	.word	0x00000000
        /*0090*/ 	.short	0x0007
        /*0092*/ 	.short	0x0030
        /*0094*/ 	.byte	0x00, 0xf0, 0x11, 0x00


	//----- nvinfo : EIATTR_KPARAM_INFO
	.align		4
.L_25:
        /*0098*/ 	.byte	0x04, 0x17
        /*009a*/ 	.short	(.L_27 - .L_26)
.L_26:
        /*009c*/ 	.word	0x00000000
        /*00a0*/ 	.short	0x0006
        /*00a2*/ 	.short	0x0028
        /*00a4*/ 	.byte	0x00, 0xf0, 0x21, 0x00


	//----- nvinfo : EIATTR_KPARAM_INFO
	.align		4
.L_27:
        /*00a8*/ 	.byte	0x04, 0x17
        /*00aa*/ 	.short	(.L_29 - .L_28)
.L_28:
        /*00ac*/ 	.word	0x00000000
        /*00b0*/ 	.short	0x0005
        /*00b2*/ 	.short	0x0020
        /*00b4*/ 	.byte	0x00, 0xf0, 0x21, 0x00


	//----- nvinfo : EIATTR_KPARAM_INFO
	.align		4
.L_29:
        /*00b8*/ 	.byte	0x04, 0x17
        /*00ba*/ 	.short	(.L_31 - .L_30)
.L_30:
        /*00bc*/ 	.word	0x00000000
        /*00c0*/ 	.short	0x0004
        /*00c2*/ 	.short	0x001c
        /*00c4*/ 	.byte	0x00, 0xf0, 0x11, 0x00


	//----- nvinfo : EIATTR_KPARAM_INFO
	.align		4
.L_31:
        /*00c8*/ 	.byte	0x04, 0x17
        /*00ca*/ 	.short	(.L_33 - .L_32)
.L_32:
        /*00cc*/ 	.word	0x00000000
        /*00d0*/ 	.short	0x0003
        /*00d2*/ 	.short	0x0018
        /*00d4*/ 	.byte	0x00, 0xf0, 0x11, 0x00


	//----- nvinfo : EIATTR_KPARAM_INFO
	.align		4
.L_33:
        /*00d8*/ 	.byte	0x04, 0x17
        /*00da*/ 	.short	(.L_35 - .L_34)
.L_34:
        /*00dc*/ 	.word	0x00000000
        /*00e0*/ 	.short	0x0002
        /*00e2*/ 	.short	0x0010
        /*00e4*/ 	.byte	0x00, 0xf0, 0x21, 0x00


	//----- nvinfo : EIATTR_KPARAM_INFO
	.align		4
.L_35:
        /*00e8*/ 	.byte	0x04, 0x17
        /*00ea*/ 	.short	(.L_37 - .L_36)
.L_36:
        /*00ec*/ 	.word	0x00000000
        /*00f0*/ 	.short	0x0001
        /*00f2*/ 	.short	0x0008
        /*00f4*/ 	.byte	0x00, 0xf0, 0x21, 0x00


	//----- nvinfo : EIATTR_KPARAM_INFO
	.align		4
.L_37:
        /*00f8*/ 	.byte	0x04, 0x17
        /*00fa*/ 	.short	(.L_39 - .L_38)
.L_38:
        /*00fc*/ 	.word	0x00000000
        /*0100*/ 	.short	0x0000
        /*0102*/ 	.short	0x0000
        /*0104*/ 	.byte	0x00, 0xf0, 0x11, 0x00


	//----- nvinfo : EIATTR_SPARSE_MMA_MASK
	.align		4
.L_39:
        /*0108*/ 	.byte	0x03, 0x50
        /*010a*/ 	.short	0x0000


	//----- nvinfo : EIATTR_MAXREG_COUNT
	.align		4
        /*010c*/ 	.byte	0x03, 0x1b
        /*010e*/ 	.short	0x00ff


	//----- nvinfo : EIATTR_MERCURY_ISA_VERSION
	.align		4
        /*0110*/ 	.byte	0x03, 0x5f
        /*0112*/ 	.short	0x0101


	//----- nvinfo : EIATTR_VRC_CTA_INIT_COUNT
	.align		4
        /*0114*/ 	.byte	0x02, 0x4a
	.zero		1
	.zero		1


	//----- nvinfo : EIATTR_EXIT_INSTR_OFFSETS
	.align		4
        /*0118*/ 	.byte	0x04, 0x1c
        /*011a*/ 	.short	(.L_41 - .L_40)


	//   ....[0]....
.L_40:
        /*011c*/ 	.word	0x00000070


	//   ....[1]....
        /*0120*/ 	.word	0x00000950


	//----- nvinfo : EIATTR_CBANK_PARAM_SIZE
	.align		4
.L_41:
        /*0124*/ 	.byte	0x03, 0x19
        /*0126*/ 	.short	0x0068


	//----- nvinfo : EIATTR_PARAM_CBANK
	.align		4
        /*0128*/ 	.byte	0x04, 0x0a
        /*012a*/ 	.short	(.L_43 - .L_42)
	.align		4
.L_42:
        /*012c*/ 	.word	index@(.nv.constant0.addEBEProductKernel)
        /*0130*/ 	.short	0x0380
        /*0132*/ 	.short	0x0068


	//----- nvinfo : EIATTR_SW_WAR
	.align		4
.L_43:
        /*0134*/ 	.byte	0x04, 0x36
        /*0136*/ 	.short	(.L_45 - .L_44)
.L_44:
        /*0138*/ 	.word	0x00000008
.L_45:


//--------------------- .nv.callgraph             --------------------------
	.section	.nv.callgraph,"",@"SHT_CUDA_CALLGRAPH"
	.align	4
	.sectionentsize	8
	.align		4
        /*0000*/ 	.word	0x00000000
	.align		4
        /*0004*/ 	.word	0xffffffff
	.align		4
        /*0008*/ 	.word	0x00000000
	.align		4
        /*000c*/ 	.word	0xfffffffe
	.align		4
        /*0010*/ 	.word	0x00000000
	.align		4
        /*0014*/ 	.word	0xfffffffd
	.align		4
        /*0018*/ 	.word	0x00000000
	.align		4
        /*001c*/ 	.word	0xfffffffc


//--------------------- .text.addEBEProductKernel --------------------------
	.section	.text.addEBEProductKernel,"ax",@progbits
	.align	128
        .global         addEBEProductKernel
        .type           addEBEProductKernel,@function
        .size           addEBEProductKernel,(.L_x_1 - addEBEProductKernel)
        .other          addEBEProductKernel,@"STO_CUDA_ENTRY STV_DEFAULT"
addEBEProductKernel:
.text.addEBEProductKernel:
[----:B------:R-:W-:Y:S01]  /*0000*/  LDC R1, c[0x0][0x37c] ;  /* 0x0000df00ff017b82 */ /* 0x000fe20000000800 */
[----:B------:R-:W0:Y:S01]  /*0010*/  S2R R17, SR_CTAID.X ;  /* 0x0000000000117919 */ /* 0x000e220000002500 */
[----:B------:R-:W0:Y:S01]  /*0020*/  LDCU UR4, c[0x0][0x360] ;  /* 0x00006c00ff0477ac */ /* 0x000e220008000800 */
[----:B------:R-:W0:Y:S01]  /*0030*/  S2R R0, SR_TID.X ;  /* 0x0000000000007919 */ /* 0x000e220000002100 */
[----:B------:R-:W1:Y:S01]  /*0040*/  LDCU UR5, c[0x0][0x380] ;  /* 0x00007000ff0577ac */ /* 0x000e620008000800 */
[----:B0-----:R-:W-:-:S05]  /*0050*/  IMAD R17, R17, UR4, R0 ;  /* 0x0000000411117c24 */ /* 0x001fca000f8e0200 */
[----:B-1----:R-:W-:-:S13]  /*0060*/  ISETP.GE.AND P0, PT, R17, UR5, PT ;  /* 0x0000000511007c0c */ /* 0x002fda000bf06270 */
[----:B------:R-:W-:Y:S05]  /*0070*/  @P0 EXIT ;  /* 0x000000000000094d */ /* 0x000fea0003800000 */
[----:B------:R-:W0:Y:S01]  /*0080*/  LDC.64 R14, c[0x0][0x3d0] ;  /* 0x0000f400ff0e7b82 */ /* 0x000e220000000a00 */
[----:B------:R-:W0:Y:S01]  /*0090*/  LDCU.64 UR4, c[0x0][0x358] ;  /* 0x00006b00ff0477ac */ /* 0x000e220008000a00 */
[----:B------:R-:W-:Y:S01]  /*00a0*/  IABS R16, R17 ;  /* 0x0000001100107213 */ /* 0x000fe20000000000 */
[----:B------:R-:W1:Y:S05]  /*00b0*/  LDCU.64 UR8, c[0x0][0x3b0] ;  /* 0x00007600ff0877ac */ /* 0x000e6a0008000a00 */
[----:B------:R-:W2:Y:S01]  /*00c0*/  LDC.64 R12, c[0x0][0x3a8] ;  /* 0x0000ea00ff0c7b82 */ /* 0x000ea20000000a00 */
[----:B------:R-:W3:Y:S01]  /*00d0*/  LDCU.64 UR10, c[0x0][0x3c8] ;  /* 0x00007900ff0a77ac */ /* 0x000ee20008000a00 */
[----:B------:R-:W4:Y:S06]  /*00e0*/  LDCU.64 UR6, c[0x0][0x398] ;  /* 0x00007300ff0677ac */ /* 0x000f2c0008000a00 */
[----:B------:R-:W5:Y:S01]  /*00f0*/  LDC.64 R10, c[0x0][0x3a0] ;  /* 0x0000e800ff0a7b82 */ /* 0x000f620000000a00 */
[----:B0-----:R-:W3:Y:S07]  /*0100*/  LDG.E R2, desc[UR4][R14.64+0x14] ;  /* 0x000014040e027981 */ /* 0x001eee000c1e1900 */
[----:B------:R-:W0:Y:S01]  /*0110*/  LDC.64 R8, c[0x0][0x3c0] ;  /* 0x0000f000ff087b82 */ /* 0x000e220000000a00 */
[----:B------:R-:W4:Y:S04]  /*0120*/  LDG.E R18, desc[UR4][R14.64+0x10] ;  /* 0x000010040e127981 */ /* 0x000f28000c1e1900 */
[----:B------:R1:W5:Y:S01]  /*0130*/  LDG.E R14, desc[UR4][R14.64] ;  /* 0x000000040e0e7981 */ /* 0x000362000c1e1900 */
[----:B---3--:R-:W-:-:S02]  /*0140*/  IABS R6, R2 ;  /* 0x0000000200067213 */ /* 0x008fc40000000000 */
[----:B------:R-:W-:Y:S02]  /*0150*/  IABS R7, R2 ;  /* 0x0000000200077213 */ /* 0x000fe40000000000 */
[----:B------:R-:W3:Y:S08]  /*0160*/  I2F.RP R0, R6 ;  /* 0x0000000600007306 */ /* 0x000ef00000209400 */
[----:B---3--:R-:W3:Y:S02]  /*0170*/  MUFU.RCP R0, R0 ;  /* 0x0000000000007308 */ /* 0x008ee40000001000 */
[----:B---3--:R-:W-:Y:S01]  /*0180*/  VIADD R4, R0, 0xffffffe ;  /* 0x0ffffffe00047836 */ /* 0x008fe20000000000 */
[----:B----4-:R-:W-:-:S05]  /*0190*/  IABS R0, R18 ;  /* 0x0000001200007213 */ /* 0x010fca0000000000 */
[----:B------:R3:W4:Y:S02]  /*01a0*/  F2I.FTZ.U32.TRUNC.NTZ R5, R4 ;  /* 0x0000000400057305 */ /* 0x000724000021f000 */
[----:B---3--:R-:W-:Y:S02]  /*01b0*/  HFMA2 R4, -RZ, RZ, 0, 0 ;  /* 0x00000000ff047431 */ /* 0x008fe400000001ff */
[----:B----4-:R-:W-:-:S04]  /*01c0*/  IMAD.MOV R3, RZ, RZ, -R5 ;  /* 0x000000ffff037224 */ /* 0x010fc800078e0a05 */
[----:B------:R-:W-:-:S04]  /*01d0*/  IMAD R3, R3, R6, RZ ;  /* 0x0000000603037224 */ /* 0x000fc800078e02ff */
[----:B------:R-:W-:Y:S02]  /*01e0*/  IMAD.HI.U32 R5, R5, R3, R4 ;  /* 0x0000000305057227 */ /* 0x000fe400078e0004 */
[----:B------:R-:W3:Y:S02]  /*01f0*/  I2F.RP R4, R0 ;  /* 0x0000000000047306 */ /* 0x000ee40000209400 */
[----:B------:R-:W-:Y:S02]  /*0200*/  IMAD.MOV R3, RZ, RZ, -R7 ;  /* 0x000000ffff037224 */ /* 0x000fe400078e0a07 */
[----:B------:R-:W-:-:S04]  /*0210*/  IMAD.HI.U32 R20, R5, R16, RZ ;  /* 0x0000001005147227 */ /* 0x000fc800078e00ff */
[----:B------:R-:W-:-:S05]  /*0220*/  IMAD R3, R20, R3, R16 ;  /* 0x0000000314037224 */ /* 0x000fca00078e0210 */
[----:B------:R-:W-:Y:S01]  /*0230*/  ISETP.GT.U32.AND P1, PT, R6, R3, PT ;  /* 0x000000030600720c */ /* 0x000fe20003f24070 */
[----:B---3--:R-:W3:-:S12]  /*0240*/  MUFU.RCP R4, R4 ;  /* 0x0000000400047308 */ /* 0x008ed80000001000 */
[----:B------:R-:W-:-:S04]  /*0250*/  @!P1 IADD3 R3, PT, PT, R3, -R6, RZ ;  /* 0x8000000603039210 */ /* 0x000fc80007ffe0ff */
[----:B------:R-:W-:Y:S02]  /*0260*/  ISETP.GE.U32.AND P0, PT, R3, R6, PT ;  /* 0x000000060300720c */ /* 0x000fe40003f06070 */
[----:B------:R-:W-:Y:S02]  /*0270*/  LOP3.LUT R3, R17, R2, RZ, 0x3c, !PT ;  /* 0x0000000211037212 */ /* 0x000fe400078e3cff */
[----:B------:R-:W-:Y:S02]  /*0280*/  @!P1 IADD3 R20, PT, PT, R20, 0x1, RZ ;  /* 0x0000000114149810 */ /* 0x000fe40007ffe0ff */
[----:B------:R-:W-:Y:S01]  /*0290*/  ISETP.GE.AND P2, PT, R3, RZ, PT ;  /* 0x000000ff0300720c */ /* 0x000fe20003f46270 */
[----:B---3--:R-:W-:Y:S01]  /*02a0*/  VIADD R3, R4, 0xffffffe ;  /* 0x0ffffffe04037836 */ /* 0x008fe20000000000 */
[----:B------:R-:W-:-:S05]  /*02b0*/  ISETP.NE.AND P1, PT, R2, RZ, PT ;  /* 0x000000ff0200720c */ /* 0x000fca0003f25270 */
[----:B------:R-:W3:Y:S01]  /*02c0*/  F2I.FTZ.U32.TRUNC.NTZ R3, R3 ;  /* 0x0000000300037305 */ /* 0x000ee2000021f000 */
[----:B------:R-:W-:-:S05]  /*02d0*/  @P0 VIADD R20, R20, 0x1 ;  /* 0x0000000114140836 */ /* 0x000fca0000000000 */
[----:B------:R-:W-:Y:S02]  /*02e0*/  @!P2 IADD3 R20, PT, PT, -R20, RZ, RZ ;  /* 0x000000ff1414a210 */ /* 0x000fe40007ffe1ff */
[----:B------:R-:W-:-:S04]  /*02f0*/  @!P1 LOP3.LUT R20, RZ, R2, RZ, 0x33, !PT ;  /* 0x00000002ff149212 */ /* 0x000fc800078e33ff */
[----:B------:R-:W-:Y:S01]  /*0300*/  IADD3 R5, PT, PT, -R20, RZ, RZ ;  /* 0x000000ff14057210 */ /* 0x000fe20007ffe1ff */
[----:B---3--:R-:W-:-:S04]  /*0310*/  IMAD.MOV R21, RZ, RZ, -R3 ;  /* 0x000000ffff157224 */ /* 0x008fc800078e0a03 */
[----:B------:R-:W-:Y:S02]  /*0320*/  IMAD R5, R2, R5, R17 ;  /* 0x0000000502057224 */ /* 0x000fe400078e0211 */
[----:B------:R-:W-:Y:S02]  /*0330*/  IMAD R21, R21, R0, RZ ;  /* 0x0000000015157224 */ /* 0x000fe400078e02ff */
[----:B------:R-:W-:Y:S01]  /*0340*/  IMAD.MOV.U32 R2, RZ, RZ, RZ ;  /* 0x000000ffff027224 */ /* 0x000fe200078e00ff */
[----:B------:R-:W-:Y:S02]  /*0350*/  IABS R4, R5 ;  /* 0x0000000500047213 */ /* 0x000fe40000000000 */
[----:B------:R-:W-:Y:S01]  /*0360*/  IABS R6, R18 ;  /* 0x0000001200067213 */ /* 0x000fe20000000000 */
[----:B------:R-:W-:-:S04]  /*0370*/  IMAD.HI.U32 R21, R3, R21, R2 ;  /* 0x0000001503157227 */ /* 0x000fc800078e0002 */
[----:B------:R-:W-:Y:S01]  /*0380*/  IMAD.MOV.U32 R2, RZ, RZ, R4 ;  /* 0x000000ffff027224 */ /* 0x000fe200078e0004 */
[----:B------:R-:W-:Y:S02]  /*0390*/  IADD3 R19, PT, PT, RZ, -R6, RZ ;  /* 0x80000006ff137210 */ /* 0x000fe40007ffe0ff */
[----:B------:R-:W-:Y:S01]  /*03a0*/  LOP3.LUT R5, R5, R18, RZ, 0x3c, !PT ;  /* 0x0000001205057212 */ /* 0x000fe200078e3cff */
[----:B------:R-:W-:Y:S01]  /*03b0*/  IMAD.HI.U32 R4, R21, R2, RZ ;  /* 0x0000000215047227 */ /* 0x000fe200078e00ff */
[----:B------:R-:W3:Y:S03]  /*03c0*/  LDC.64 R6, c[0x0][0x388] ;  /* 0x0000e200ff067b82 */ /* 0x000ee60000000a00 */
[----:B------:R-:W-:-:S05]  /*03d0*/  IMAD R3, R4, R19, R2 ;  /* 0x0000001304037224 */ /* 0x000fca00078e0202 */
[----:B------:R-:W-:Y:S02]  /*03e0*/  ISETP.GT.U32.AND P1, PT, R0, R3, PT ;  /* 0x000000030000720c */ /* 0x000fe40003f24070 */
[----:B------:R-:W-:-:S11]  /*03f0*/  ISETP.GE.AND P2, PT, R5, RZ, PT ;  /* 0x000000ff0500720c */ /* 0x000fd60003f46270 */
[----:B------:R-:W-:-:S04]  /*0400*/  @!P1 IADD3 R3, PT, PT, R3, -R0, RZ ;  /* 0x8000000003039210 */ /* 0x000fc80007ffe0ff */
[----:B------:R-:W-:Y:S01]  /*0410*/  ISETP.GE.U32.AND P0, PT, R3, R0, PT ;  /* 0x000000000300720c */ /* 0x000fe20003f06070 */
[----:B------:R-:W-:Y:S01]  /*0420*/  @!P1 VIADD R4, R4, 0x1 ;  /* 0x0000000104049836 */ /* 0x000fe20000000000 */
[----:B------:R-:W-:Y:S01]  /*0430*/  ISETP.NE.AND P1, PT, R18, RZ, PT ;  /* 0x000000ff1200720c */ /* 0x000fe20003f25270 */
[----:B------:R-:W4:Y:S01]  /*0440*/  LDC.64 R2, c[0x0][0x3b8] ;  /* 0x0000ee00ff027b82 */ /* 0x000f220000000a00 */
[----:B------:R-:W-:-:S09]  /*0450*/  LOP3.LUT R18, RZ, R18, RZ, 0x33, !PT ;  /* 0x00000012ff127212 */ /* 0x000fd200078e33ff */
[----:B------:R-:W-:-:S05]  /*0460*/  @P0 IADD3 R4, PT, PT, R4, 0x1, RZ ;  /* 0x0000000104040810 */ /* 0x000fca0007ffe0ff */
[----:B------:R-:W-:-:S05]  /*0470*/  @!P2 IMAD.MOV R4, RZ, RZ, -R4 ;  /* 0x000000ffff04a224 */ /* 0x000fca00078e0a04 */
[----:B-1----:R-:W-:Y:S02]  /*0480*/  SEL R15, R18, R4, !P1 ;  /* 0x00000004120f7207 */ /* 0x002fe40004800000 */
[----:B------:R-:W1:Y:S03]  /*0490*/  LDC.64 R4, c[0x0][0x390] ;  /* 0x0000e400ff047b82 */ /* 0x000e660000000a00 */
[C-C-:B------:R-:W-:Y:S02]  /*04a0*/  IMAD R25, R20.reuse, UR8, R15.reuse ;  /* 0x0000000814197c24 */ /* 0x140fe4000f8e020f */
[----:B------:R-:W-:Y:S01]  /*04b0*/  IMAD R23, R20, UR9, R15 ;  /* 0x0000000914177c24 */ /* 0x000fe2000f8e020f */
[----:B------:R-:W3:Y:S01]  /*04c0*/  LDCU.64 UR8, c[0x0][0x3e0] ;  /* 0x00007c00ff0877ac */ /* 0x000ee20008000a00 */
[----:B--2---:R-:W-:-:S04]  /*04d0*/  IMAD.WIDE R12, R25, 0x4, R12 ;  /* 0x00000004190c7825 */ /* 0x004fc800078e020c */
[----:B-----5:R-:W-:Y:S02]  /*04e0*/  IMAD.WIDE R10, R23, 0x8, R10 ;  /* 0x00000008170a7825 */ /* 0x020fe400078e020a */
[----:B------:R2:W5:Y:S02]  /*04f0*/  LDG.E R12, desc[UR4][R12.64] ;  /* 0x000000040c0c7981 */ /* 0x000564000c1e1900 */
[C-C-:B------:R-:W-:Y:S02]  /*0500*/  IMAD R25, R20.reuse, UR10, R15.reuse ;  /* 0x0000000a14197c24 */ /* 0x140fe4000f8e020f */
[----:B------:R-:W-:Y:S01]  /*0510*/  IMAD R23, R20, UR11, R15 ;  /* 0x0000000b14177c24 */ /* 0x000fe2000f8e020f */
[----:B------:R-:W5:Y:S01]  /*0520*/  LDG.E.64 R10, desc[UR4][R10.64] ;  /* 0x000000040a0a7981 */ /* 0x000f62000c1e1b00 */
[----:B0-----:R-:W-:-:S04]  /*0530*/  IMAD.WIDE R8, R25, 0x4, R8 ;  /* 0x0000000419087825 */ /* 0x001fc800078e0208 */
[----:B----4-:R-:W-:Y:S02]  /*0540*/  IMAD.WIDE R2, R23, 0x8, R2 ;  /* 0x0000000817027825 */ /* 0x010fe400078e0202 */
[----:B------:R0:W4:Y:S02]  /*0550*/  LDG.E R8, desc[UR4][R8.64] ;  /* 0x0000000408087981 */ /* 0x000124000c1e1900 */
[C-C-:B------:R-:W-:Y:S02]  /*0560*/  IMAD R23, R20.reuse, UR6, R15.reuse ;  /* 0x0000000614177c24 */ /* 0x140fe4000f8e020f */
[----:B------:R-:W-:Y:S01]  /*0570*/  IMAD R15, R20, UR7, R15 ;  /* 0x00000007140f7c24 */ /* 0x000fe2000f8e020f */
[----:B------:R-:W4:Y:S01]  /*0580*/  LDG.E.64 R2, desc[UR4][R2.64] ;  /* 0x0000000402027981 */ /* 0x000f22000c1e1b00 */
[----:B-1----:R-:W-:Y:S01]  /*0590*/  IMAD.WIDE R22, R23, 0x4, R4 ;  /* 0x0000000417167825 */ /* 0x002fe200078e0204 */
[----:B--2---:R-:W-:Y:S01]  /*05a0*/  IABS R13, R14 ;  /* 0x0000000e000d7213 */ /* 0x004fe20000000000 */
[----:B------:R-:W1:Y:S02]  /*05b0*/  LDCU.64 UR6, c[0x0][0x3d8] ;  /* 0x00007b00ff0677ac */ /* 0x000e640008000a00 */
[----:B---3--:R-:W-:-:S02]  /*05c0*/  IMAD.WIDE R4, R15, 0x8, R6 ;  /* 0x000000080f047825 */ /* 0x008fc400078e0206 */
[----:B------:R-:W2:Y:S04]  /*05d0*/  LDG.E R22, desc[UR4][R22.64] ;  /* 0x0000000416167981 */ /* 0x000ea8000c1e1900 */
[----:B------:R-:W3:Y:S01]  /*05e0*/  LDG.E.64 R4, desc[UR4][R4.64] ;  /* 0x0000000404047981 */ /* 0x000ee2000c1e1b00 */
[----:B------:R-:W0:Y:S01]  /*05f0*/  I2F.RP R15, R13 ;  /* 0x0000000d000f7306 */ /* 0x000e220000209400 */
[----:B------:R-:W-:-:S04]  /*0600*/  IMAD.HI.U32 R21, R21, R16, RZ ;  /* 0x0000001015157227 */ /* 0x000fc800078e00ff */
[----:B------:R-:W-:-:S05]  /*0610*/  IMAD R19, R21, R19, R16 ;  /* 0x0000001315137224 */ /* 0x000fca00078e0210 */
[----:B------:R-:W-:Y:S01]  /*0620*/  ISETP.GT.U32.AND P0, PT, R0, R19, PT ;  /* 0x000000130000720c */ /* 0x000fe20003f04070 */
[----:B0-----:R-:W0:-:S12]  /*0630*/  MUFU.RCP R15, R15 ;  /* 0x0000000f000f7308 */ /* 0x001e180000001000 */
[----:B------:R-:W-:-:S04]  /*0640*/  @!P0 IADD3 R19, PT, PT, R19, -R0, RZ ;  /* 0x8000000013138210 */ /* 0x000fc80007ffe0ff */
[----:B------:R-:W-:Y:S01]  /*0650*/  ISETP.GT.U32.AND P2, PT, R0, R19, PT ;  /* 0x000000130000720c */ /* 0x000fe20003f44070 */
[----:B0-----:R-:W-:-:S04]  /*0660*/  VIADD R6, R15, 0xffffffe ;  /* 0x0ffffffe0f067836 */ /* 0x001fc80000000000 */
[----:B------:R0:W1:Y:S01]  /*0670*/  F2I.FTZ.U32.TRUNC.NTZ R7, R6 ;  /* 0x0000000600077305 */ /* 0x000062000021f000 */
[----:B------:R-:W-:-:S07]  /*0680*/  ISETP.GE.AND P0, PT, R17, RZ, PT ;  /* 0x000000ff1100720c */ /* 0x000fce0003f06270 */
[----:B------:R-:W-:Y:S01]  /*0690*/  @!P2 IADD3 R19, PT, PT, R19, -R0, RZ ;  /* 0x800000001313a210 */ /* 0x000fe20007ffe0ff */
[----:B0-----:R-:W-:Y:S02]  /*06a0*/  IMAD.MOV.U32 R6, RZ, RZ, RZ ;  /* 0x000000ffff067224 */ /* 0x001fe400078e00ff */
[----:B-1----:R-:W-:-:S03]  /*06b0*/  IMAD.MOV R0, RZ, RZ, -R7 ;  /* 0x000000ffff007224 */ /* 0x002fc600078e0a07 */
[----:B------:R-:W-:Y:S01]  /*06c0*/  @!P0 IADD3 R19, PT, PT, -R19, RZ, RZ ;  /* 0x000000ff13138210 */ /* 0x000fe20007ffe1ff */
[----:B------:R-:W-:-:S03]  /*06d0*/  IMAD R9, R0, R13, RZ ;  /* 0x0000000d00097224 */ /* 0x000fc600078e02ff */
[----:B------:R-:W-:Y:S02]  /*06e0*/  SEL R19, R18, R19, !P1 ;  /* 0x0000001312137207 */ /* 0x000fe40004800000 */
[----:B------:R-:W-:Y:S01]  /*06f0*/  IABS R15, R14 ;  /* 0x0000000e000f7213 */ /* 0x000fe20000000000 */
[----:B------:R-:W-:Y:S01]  /*0700*/  IMAD.HI.U32 R7, R7, R9, R6 ;  /* 0x0000000907077227 */ /* 0x000fe200078e0006 */
[----:B------:R-:W-:Y:S02]  /*0710*/  IABS R0, R19 ;  /* 0x0000001300007213 */ /* 0x000fe40000000000 */
[----:B------:R-:W-:-:S03]  /*0720*/  IADD3 R6, PT, PT, RZ, -R15, RZ ;  /* 0x8000000fff067210 */ /* 0x000fc60007ffe0ff */
[----:B------:R-:W-:-:S04]  /*0730*/  IMAD.HI.U32 R9, R7, R16, RZ ;  /* 0x0000001007097227 */ /* 0x000fc800078e00ff */
[----:B------:R-:W-:-:S04]  /*0740*/  IMAD.HI.U32 R7, R7, R0, RZ ;  /* 0x0000000007077227 */ /* 0x000fc800078e00ff */
[-C--:B------:R-:W-:Y:S02]  /*0750*/  IMAD R16, R9, R6.reuse, R16 ;  /* 0x0000000609107224 */ /* 0x080fe400078e0210 */
[----:B------:R-:W-:-:S03]  /*0760*/  IMAD R0, R7, R6, R0 ;  /* 0x0000000607007224 */ /* 0x000fc600078e0200 */
[C---:B------:R-:W-:Y:S02]  /*0770*/  ISETP.GT.U32.AND P2, PT, R13.reuse, R16, PT ;  /* 0x000000100d00720c */ /* 0x040fe40003f44070 */
[----:B------:R-:W-:Y:S02]  /*0780*/  ISETP.GT.U32.AND P1, PT, R13, R0, PT ;  /* 0x000000000d00720c */ /* 0x000fe40003f24070 */
[----:B------:R-:W-:-:S09]  /*0790*/  LOP3.LUT R19, R19, R14, RZ, 0x3c, !PT ;  /* 0x0000000e13137212 */ /* 0x000fd200078e3cff */
[----:B------:R-:W-:Y:S02]  /*07a0*/  @!P2 IMAD.IADD R16, R16, 0x1, -R13 ;  /* 0x000000011010a824 */ /* 0x000fe400078e0a0d */
[----:B------:R-:W-:-:S03]  /*07b0*/  @!P1 IADD3 R0, PT, PT, R0, -R13, RZ ;  /* 0x8000000d00009210 */ /* 0x000fc60007ffe0ff */
[----:B------:R-:W-:Y:S02]  /*07c0*/  ISETP.GT.U32.AND P4, PT, R13, R16, PT ;  /* 0x000000100d00720c */ /* 0x000fe40003f84070 */
[----:B------:R-:W-:Y:S02]  /*07d0*/  ISETP.GE.U32.AND P3, PT, R0, R13, PT ;  /* 0x0000000d0000720c */ /* 0x000fe40003f66070 */
[----:B------:R-:W-:Y:S01]  /*07e0*/  ISETP.GE.AND P2, PT, R19, RZ, PT ;  /* 0x000000ff1300720c */ /* 0x000fe20003f46270 */
[----:B------:R-:W-:Y:S01]  /*07f0*/  @!P1 VIADD R7, R7, 0x1 ;  /* 0x0000000107079836 */ /* 0x000fe20000000000 */
[----:B------:R-:W-:Y:S02]  /*0800*/  ISETP.NE.AND P1, PT, R14, RZ, PT ;  /* 0x000000ff0e00720c */ /* 0x000fe40003f25270 */
[----:B------:R-:W-:-:S05]  /*0810*/  LOP3.LUT R14, RZ, R14, RZ, 0x33, !PT ;  /* 0x0000000eff0e7212 */ /* 0x000fca00078e33ff */
[----:B------:R-:W-:Y:S02]  /*0820*/  @!P4 IADD3 R16, PT, PT, R16, -R13, RZ ;  /* 0x8000000d1010c210 */ /* 0x000fe40007ffe0ff */
[----:B------:R-:W-:Y:S02]  /*0830*/  @P3 VIADD R7, R7, 0x1 ;  /* 0x0000000107073836 */ /* 0x000fe40000000000 */
[----:B------:R-:W-:-:S03]  /*0840*/  @!P0 IADD3 R16, PT, PT, -R16, RZ, RZ ;  /* 0x000000ff10108210 */ /* 0x000fc60007ffe1ff */
[----:B------:R-:W-:Y:S02]  /*0850*/  @!P2 IADD3 R7, PT, PT, -R7, RZ, RZ ;  /* 0x000000ff0707a210 */ /* 0x000fe40007ffe1ff */
[C---:B------:R-:W-:Y:S02]  /*0860*/  SEL R13, R14.reuse, R16, !P1 ;  /* 0x000000100e0d7207 */ /* 0x040fe40004800000 */
[----:B------:R-:W-:-:S05]  /*0870*/  SEL R14, R14, R7, !P1 ;  /* 0x000000070e0e7207 */ /* 0x000fca0004800000 */
[----:B-----5:R-:W-:-:S04]  /*0880*/  IMAD R7, R14, R12, R13 ;  /* 0x0000000c0e077224 */ /* 0x020fc800078e020d */
[----:B------:R-:W-:-:S06]  /*0890*/  IMAD.WIDE R10, R7, 0x8, R10 ;  /* 0x00000008070a7825 */ /* 0x000fcc00078e020a */
[----:B------:R-:W5:Y:S01]  /*08a0*/  LDG.E.64 R10, desc[UR4][R10.64] ;  /* 0x000000040a0a7981 */ /* 0x000f62000c1e1b00 */
[----:B----4-:R-:W-:-:S04]  /*08b0*/  IMAD R9, R14, R8, R13 ;  /* 0x000000080e097224 */ /* 0x010fc800078e020d */
[----:B------:R-:W-:-:S06]  /*08c0*/  IMAD.WIDE R8, R9, 0x8, R2 ;  /* 0x0000000809087825 */ /* 0x000fcc00078e0202 */
[----:B------:R-:W4:Y:S01]  /*08d0*/  LDG.E.64 R8, desc[UR4][R8.64] ;  /* 0x0000000408087981 */ /* 0x000f22000c1e1b00 */
[----:B--2---:R-:W-:-:S04]  /*08e0*/  IMAD R13, R14, R22, R13 ;  /* 0x000000160e0d7224 */ /* 0x004fc800078e020d */
[----:B---3--:R-:W-:-:S05]  /*08f0*/  IMAD.WIDE R4, R13, 0x8, R4 ;  /* 0x000000080d047825 */ /* 0x008fca00078e0204 */
[----:B------:R-:W2:Y:S01]  /*0900*/  LDG.E.64 R2, desc[UR4][R4.64] ;  /* 0x0000000404027981 */ /* 0x000ea2000c1e1b00 */
[----:B-----5:R-:W-:-:S08]  /*0910*/  DMUL R6, R10, UR6 ;  /* 0x000000060a067c28 */ /* 0x020fd00008000000 */
[----:B----4-:R-:W-:-:S08]  /*0920*/  DMUL R6, R6, R8 ;  /* 0x0000000806067228 */ /* 0x010fd00000000000 */
[----:B--2---:R-:W-:-:S07]  /*0930*/  DFMA R2, R2, UR8, R6 ;  /* 0x0000000802027c2b */ /* 0x004fce0008000006 */
[----:B------:R-:W-:Y:S01]  /*0940*/  STG.E.64 desc[UR4][R4.64], R2 ;  /* 0x0000000204007986 */ /* 0x000fe2000c101b04 */
[----:B------:R-:W-:Y:S05]  /*0950*/  EXIT ;  /* 0x000000000000794d */ /* 0x000fea0003800000 */
.L_x_0:
[----:B------:R-:W-:-:S00]  /*0960*/  BRA `(.L_x_0) ;  /* 0xfffffffc00fc7947 */ /* 0x000fc0000383ffff */
[----:B------:R-:W-:-:S00]  /*0970*/  NOP ;  /* 0x0000000000007918 */ /* 0x000fc00000000000 */
        /* <DEDUP_REMOVED lines=8> */
.L_x_1:


//--------------------- .nv.shared.reserved.0     --------------------------
	.section	.nv.shared.reserved.0,"aw",@nobits
	.weak		__nv_reservedSMEM_offset_0_alias
	.size		__nv_reservedSMEM_offset_0_alias, 0, 64
	.other		__nv_reservedSMEM_offset_0_alias,@"STO_CUDA_RESERVED_SHARED STV_DEFAULT"
__nv_reservedSMEM_offset_0_alias:
	.zero		0
	.zero		64


//--------------------- .nv.constant0.addEBEProductKernel --------------------------
	.section	.nv.constant0.addEBEProductKernel,"a",@progbits
	.sectionflags	@""
	.align	4
.nv.constant0.addEBEProductKernel:
	.zero		1000


//--------------------- SYMBOLS --------------------------

	.type		.nv.reservedSmem.offset0,@object
	.size		.nv.reservedSmem.offset0,0x4
